//
// Generated by NVIDIA NVVM Compiler
//
// Compiler Build ID: CL-36424714
// Cuda compilation tools, release 13.0, V13.0.88
// Based on NVVM 20.0.0
//

.version 9.0
.target sm_100
.address_size 64

	// .globl	_Z6MatAddPfS_S_i

.visible .entry _Z6MatAddPfS_S_i(
	.param .u64 .ptr .align 1 _Z6MatAddPfS_S_i_param_0,
	.param .u64 .ptr .align 1 _Z6MatAddPfS_S_i_param_1,
	.param .u64 .ptr .align 1 _Z6MatAddPfS_S_i_param_2,
	.param .u32 _Z6MatAddPfS_S_i_param_3
)
{
	.reg .pred 	%p<2>;
	.reg .b32 	%r<12>;
	.reg .b32 	%f<4>;
	.reg .b64 	%rd<11>;

	ld.param.u64 	%rd1, [_Z6MatAddPfS_S_i_param_0];
	ld.param.u64 	%rd2, [_Z6MatAddPfS_S_i_param_1];
	ld.param.u64 	%rd3, [_Z6MatAddPfS_S_i_param_2];
	ld.param.u32 	%r3, [_Z6MatAddPfS_S_i_param_3];
	mov.u32 	%r4, %ctaid.x;
	mov.u32 	%r5, %ntid.x;
	mov.u32 	%r6, %tid.x;
	mad.lo.s32 	%r1, %r4, %r5, %r6;
	mov.u32 	%r7, %ctaid.y;
	mov.u32 	%r8, %ntid.y;
	mov.u32 	%r9, %tid.y;
	mad.lo.s32 	%r2, %r7, %r8, %r9;
	max.s32 	%r10, %r2, %r1;
	setp.ge.s32 	%p1, %r10, %r3;
	@%p1 bra 	$L__BB0_2;
	cvta.to.global.u64 	%rd4, %rd1;
	cvta.to.global.u64 	%rd5, %rd2;
	cvta.to.global.u64 	%rd6, %rd3;
	mad.lo.s32 	%r11, %r3, %r2, %r1;
	mul.wide.s32 	%rd7, %r11, 4;
	add.s64 	%rd8, %rd4, %rd7;
	ld.global.f32 	%f1, [%rd8];
	add.s64 	%rd9, %rd5, %rd7;
	ld.global.f32 	%f2, [%rd9];
	add.f32 	%f3, %f1, %f2;
	add.s64 	%rd10, %rd6, %rd7;
	st.global.f32 	[%rd10], %f3;
$L__BB0_2:
	ret;

}


// ===== COMPILED SASS (sm_100) =====

	.target	sm_100

	.elftype	@"ET_EXEC"


//--------------------- .note.nv.tkinfo           --------------------------
	.section	.note.nv.tkinfo,"",@"SHT_NOTE"
	.sectionflags	@"SHF_NOTE_NV_TKINFO"
	.tkinfo
        /*0018*/ 	.word	0x00000002
        /*0030*/ 	.string	""
        /*0030*/ 	.string	"ptxas"
        /*0030*/ 	.string	"Cuda compilation tools, release 13.0, V13.0.88"
        /*0030*/ 	.string	"Build cuda_13.0.r13.0/compiler.36424714_0"
        /*0030*/ 	.string	"-arch sm_100 -m 64 "



//--------------------- .note.nv.cuinfo           --------------------------
	.section	.note.nv.cuinfo,"",@"SHT_NOTE"
	.sectionflags	@"SHF_NOTE_NV_CUINFO"
        /*0018*/ 	.short	0x0002
        /*001a*/ 	.short	0x0064
        /*001c*/ 	.short	0x0082
	.zero		2


//--------------------- .nv.info                  --------------------------
	.section	.nv.info,"",@"SHT_CUDA_INFO"
	.align	4


	//----- nvinfo : EIATTR_REGCOUNT
	.align		4
        /*0000*/ 	.byte	0x04, 0x2f
        /*0002*/ 	.short	(.L_1 - .L_0)
	.align		4
.L_0:
        /*0004*/ 	.word	index@(_Z6MatAddPfS_S_i)
        /*0008*/ 	.word	0x0000000c


	//----- nvinfo : EIATTR_FRAME_SIZE
	.align		4
.L_1:
        /*000c*/ 	.byte	0x04, 0x11
        /*000e*/ 	.short	(.L_3 - .L_2)
	.align		4
.L_2:
        /*0010*/ 	.word	index@(_Z6MatAddPfS_S_i)
        /*0014*/ 	.word	0x00000000


	//----- nvinfo : EIATTR_MIN_STACK_SIZE
	.align		4
.L_3:
        /*0018*/ 	.byte	0x04, 0x12
        /*001a*/ 	.short	(.L_5 - .L_4)
	.align		4
.L_4:
        /*001c*/ 	.word	index@(_Z6MatAddPfS_S_i)
        /*0020*/ 	.word	0x00000000
.L_5:


//--------------------- .nv.compat                --------------------------
	.section	.nv.compat,"",@"SHT_CUDA_COMPAT_INFO"
	.align	4
        /*0000*/ 	.byte	0x02, 0x09, 0x00, 0x00, 0x02, 0x02, 0x01, 0x00, 0x02, 0x05, 0x05, 0x00, 0x03, 0x07, 0x01, 0x01
        /*0010*/ 	.byte	0x02, 0x03, 0x00, 0x00, 0x02, 0x06, 0x01, 0x00, 0x04, 0x0b, 0x08, 0x00, 0x09, 0x00, 0x00, 0x00
        /*0020*/ 	.byte	0x00, 0x00, 0x00, 0x00


//--------------------- .nv.info._Z6MatAddPfS_S_i --------------------------
	.section	.nv.info._Z6MatAddPfS_S_i,"",@"SHT_CUDA_INFO"
	.sectionflags	@""
	.align	4


	//----- nvinfo : EIATTR_CUDA_API_VERSION
	.align		4
        /*0000*/ 	.byte	0x04, 0x37
        /*0002*/ 	.short	(.L_7 - .L_6)
.L_6:
        /*0004*/ 	.word	0x00000082


	//----- nvinfo : EIATTR_KPARAM_INFO
	.align		4
.L_7:
        /*0008*/ 	.byte	0x04, 0x17
        /*000a*/ 	.short	(.L_9 - .L_8)
.L_8:
        /*000c*/ 	.word	0x00000000
        /*0010*/ 	.short	0x0003
        /*0012*/ 	.short	0x0018
        /*0014*/ 	.byte	0x00, 0xf0, 0x11, 0x00


	//----- nvinfo : EIATTR_KPARAM_INFO
	.align		4
.L_9:
        /*0018*/ 	.byte	0x04, 0x17
        /*001a*/ 	.short	(.L_11 - .L_10)
.L_10:
        /*001c*/ 	.word	0x00000000
        /*0020*/ 	.short	0x0002
        /*0022*/ 	.short	0x0010
        /*0024*/ 	.byte	0x00, 0xf5, 0x21, 0x00


	//----- nvinfo : EIATTR_KPARAM_INFO
	.align		4
.L_11:
        /*0028*/ 	.byte	0x04, 0x17
        /*002a*/ 	.short	(.L_13 - .L_12)
.L_12:
        /*002c*/ 	.word	0x00000000
        /*0030*/ 	.short	0x0001
        /*0032*/ 	.short	0x0008
        /*0034*/ 	.byte	0x00, 0xf5, 0x21, 0x00


	//----- nvinfo : EIATTR_KPARAM_INFO
	.align		4
.L_13:
        /*0038*/ 	.byte	0x04, 0x17
        /*003a*/ 	.short	(.L_15 - .L_14)
.L_14:
        /*003c*/ 	.word	0x00000000
        /*0040*/ 	.short	0x0000
        /*0042*/ 	.short	0x0000
        /*0044*/ 	.byte	0x00, 0xf5, 0x21, 0x00


	//----- nvinfo : EIATTR_SPARSE_MMA_MASK
	.align		4
.L_15:
        /*0048*/ 	.byte	0x03, 0x50
        /*004a*/ 	.short	0x0000


	//----- nvinfo : EIATTR_MAXREG_COUNT
	.align		4
        /*004c*/ 	.byte	0x03, 0x1b
        /*004e*/ 	.short	0x00ff


	//----- nvinfo : EIATTR_MERCURY_ISA_VERSION
	.align		4
        /*0050*/ 	.byte	0x03, 0x5f
        /*0052*/ 	.short	0x0101


	//----- nvinfo : EIATTR_VRC_CTA_INIT_COUNT
	.align		4
        /*0054*/ 	.byte	0x02, 0x4a
	.zero		1
	.zero		1


	//----- nvinfo : EIATTR_EXIT_INSTR_OFFSETS
	.align		4
        /*0058*/ 	.byte	0x04, 0x1c
        /*005a*/ 	.short	(.L_17 - .L_16)


	//   ....[0]....
.L_16:
        /*005c*/ 	.word	0x000000c0


	//   ....[1]....
        /*0060*/ 	.word	0x00000190


	//----- nvinfo : EIATTR_CBANK_PARAM_SIZE
	.align		4
.L_17:
        /*0064*/ 	.byte	0x03, 0x19
        /*0066*/ 	.short	0x001c


	//----- nvinfo : EIATTR_PARAM_CBANK
	.align		4
        /*0068*/ 	.byte	0x04, 0x0a
        /*006a*/ 	.short	(.L_19 - .L_18)
	.align		4
.L_18:
        /*006c*/ 	.word	index@(.nv.constant0._Z6MatAddPfS_S_i)
        /*0070*/ 	.short	0x0380
        /*0072*/ 	.short	0x001c


	//----- nvinfo : EIATTR_SW_WAR
	.align		4
.L_19:
        /*0074*/ 	.byte	0x04, 0x36
        /*0076*/ 	.short	(.L_21 - .L_20)
.L_20:
        /*0078*/ 	.word	0x00000008
.L_21:


//--------------------- .nv.callgraph             --------------------------
	.section	.nv.callgraph,"",@"SHT_CUDA_CALLGRAPH"
	.align	4
	.sectionentsize	8
	.align		4
        /*0000*/ 	.word	0x00000000
	.align		4
        /*0004*/ 	.word	0xffffffff
	.align		4
        /*0008*/ 	.word	0x00000000
	.align		4
        /*000c*/ 	.word	0xfffffffe
	.align		4
        /*0010*/ 	.word	0x00000000
	.align		4
        /*0014*/ 	.word	0xfffffffd
	.align		4
        /*0018*/ 	.word	0x00000000
	.align		4
        /*001c*/ 	.word	0xfffffffc


//--------------------- .text._Z6MatAddPfS_S_i    --------------------------
	.section	.text._Z6MatAddPfS_S_i,"ax",@progbits
	.align	128
        .global         _Z6MatAddPfS_S_i
        .type           _Z6MatAddPfS_S_i,@function
        .size           _Z6MatAddPfS_S_i,(.L_x_1 - _Z6MatAddPfS_S_i)
        .other          _Z6MatAddPfS_S_i,@"STO_CUDA_ENTRY STV_DEFAULT"
_Z6MatAddPfS_S_i:
.text._Z6MatAddPfS_S_i:
[----:B------:R-:W-:Y:S01]  /*0000*/  LDC R1, c[0x0][0x37c] ;  /* 0x0000df00ff017b82 */ /* 0x000fe20000000800 */
[----:B------:R-:W0:Y:S07]  /*0010*/  S2R R3, SR_TID.X ;  /* 0x0000000000037919 */ /* 0x000e2e0000002100 */
[----:B------:R-:W0:Y:S01]  /*0020*/  LDC R0, c[0x0][0x360] ;  /* 0x0000d800ff007b82 */ /* 0x000e220000000800 */
[----:B------:R-:W1:Y:S01]  /*0030*/  LDCU UR6, c[0x0][0x398] ;  /* 0x00007300ff0677ac */ /* 0x000e620008000800 */
[----:B------:R-:W2:Y:S06]  /*0040*/  S2R R2, SR_TID.Y ;  /* 0x0000000000027919 */ /* 0x000eac0000002200 */
[----:B------:R-:W0:Y:S08]  /*0050*/  S2UR UR4, SR_CTAID.X ;  /* 0x00000000000479c3 */ /* 0x000e300000002500 */
[----:B------:R-:W2:Y:S08]  /*0060*/  S2UR UR5, SR_CTAID.Y ;  /* 0x00000000000579c3 */ /* 0x000eb00000002600 */
[----:B------:R-:W2:Y:S01]  /*0070*/  LDC R7, c[0x0][0x364] ;  /* 0x0000d900ff077b82 */ /* 0x000ea20000000800 */
[----:B0-----:R-:W-:-:S02]  /*0080*/  IMAD R0, R0, UR4, R3 ;  /* 0x0000000400007c24 */ /* 0x001fc4000f8e0203 */
[----:B--2---:R-:W-:-:S05]  /*0090*/  IMAD R7, R7, UR5, R2 ;  /* 0x0000000507077c24 */ /* 0x004fca000f8e0202 */
[----:B------:R-:W-:-:S04]  /*00a0*/  VIMNMX R2, PT, PT, R0, R7, !PT ;  /* 0x0000000700027248 */ /* 0x000fc80007fe0100 */
[----:B-1----:R-:W-:-:S13]  /*00b0*/  ISETP.GE.AND P0, PT, R2, UR6, PT ;  /* 0x0000000602007c0c */ /* 0x002fda000bf06270 */
[----:B------:R-:W-:Y:S05]  /*00c0*/  @P0 EXIT ;  /* 0x000000000000094d */ /* 0x000fea0003800000 */
[----:B------:R-:W0:Y:S01]  /*00d0*/  LDC.64 R2, c[0x0][0x380] ;  /* 0x0000e000ff027b82 */ /* 0x000e220000000a00 */
[----:B------:R-:W1:Y:S01]  /*00e0*/  LDCU.64 UR4, c[0x0][0x358] ;  /* 0x00006b00ff0477ac */ /* 0x000e620008000a00 */
[----:B------:R-:W-:-:S06]  /*00f0*/  IMAD R9, R7, UR6, R0 ;  /* 0x0000000607097c24 */ /* 0x000fcc000f8e0200 */
[----:B------:R-:W2:Y:S08]  /*0100*/  LDC.64 R4, c[0x0][0x388] ;  /* 0x0000e200ff047b82 */ /* 0x000eb00000000a00 */
[----:B------:R-:W3:Y:S01]  /*0110*/  LDC.64 R6, c[0x0][0x390] ;  /* 0x0000e400ff067b82 */ /* 0x000ee20000000a00 */
[----:B0-----:R-:W-:-:S06]  /*0120*/  IMAD.WIDE R2, R9, 0x4, R2 ;  /* 0x0000000409027825 */ /* 0x001fcc00078e0202 */
[----:B-1----:R-:W4:Y:S01]  /*0130*/  LDG.E R2, desc[UR4][R2.64] ;  /* 0x0000000402027981 */ /* 0x002f22000c1e1900 */
[----:B--2---:R-:W-:-:S06]  /*0140*/  IMAD.WIDE R4, R9, 0x4, R4 ;  /* 0x0000000409047825 */ /* 0x004fcc00078e0204 */
[----:B------:R-:W4:Y:S01]  /*0150*/  LDG.E R5, desc[UR4][R4.64] ;  /* 0x0000000404057981 */ /* 0x000f22000c1e1900 */
[----:B---3--:R-:W-:-:S04]  /*0160*/  IMAD.WIDE R6, R9, 0x4, R6 ;  /* 0x0000000409067825 */ /* 0x008fc800078e0206 */
[----:B----4-:R-:W-:-:S05]  /*0170*/  FADD R9, R2, R5 ;  /* 0x0000000502097221 */ /* 0x010fca0000000000 */
[----:B------:R-:W-:Y:S01]  /*0180*/  STG.E desc[UR4][R6.64], R9 ;  /* 0x0000000906007986 */ /* 0x000fe2000c101904 */
[----:B------:R-:W-:Y:S05]  /*0190*/  EXIT ;  /* 0x000000000000794d */ /* 0x000fea0003800000 */
.L_x_0:
[----:B------:R-:W-:-:S00]  /*01a0*/  BRA `(.L_x_0) ;  /* 0xfffffffc00fc7947 */ /* 0x000fc0000383ffff */
[----:B------:R-:W-:-:S00]  /*01b0*/  NOP ;  /* 0x0000000000007918 */ /* 0x000fc00000000000 */
        /* <DEDUP_REMOVED lines=12> */
.L_x_1:


//--------------------- .nv.shared.reserved.0     --------------------------
	.section	.nv.shared.reserved.0,"aw",@nobits
	.weak		__nv_reservedSMEM_offset_0_alias
	.size		__nv_reservedSMEM_offset_0_alias, 0, 64
	.other		__nv_reservedSMEM_offset_0_alias,@"STO_CUDA_RESERVED_SHARED STV_DEFAULT"
__nv_reservedSMEM_offset_0_alias:
	.zero		0
	.zero		64


//--------------------- .nv.constant0._Z6MatAddPfS_S_i --------------------------
	.section	.nv.constant0._Z6MatAddPfS_S_i,"a",@progbits
	.sectionflags	@""
	.align	4
.nv.constant0._Z6MatAddPfS_S_i:
	.zero		924


//--------------------- SYMBOLS --------------------------

	.type		.nv.reservedSmem.offset0,@object
	.size		.nv.reservedSmem.offset0,0x4
